//
// Generated by NVIDIA NVVM Compiler
//
// Compiler Build ID: CL-36424714
// Cuda compilation tools, release 13.0, V13.0.88
// Based on NVVM 20.0.0
//

.version 9.0
.target sm_100
.address_size 64

	// .globl	_Z14calcParityBitsPjS_jj

.visible .entry _Z14calcParityBitsPjS_jj(
	.param .u64 .ptr .align 1 _Z14calcParityBitsPjS_jj_param_0,
	.param .u64 .ptr .align 1 _Z14calcParityBitsPjS_jj_param_1,
	.param .u32 _Z14calcParityBitsPjS_jj_param_2,
	.param .u32 _Z14calcParityBitsPjS_jj_param_3
)
{
	.reg .pred 	%p<11>;
	.reg .b32 	%r<207>;
	.reg .b64 	%rd<67>;

	ld.param.u64 	%rd3, [_Z14calcParityBitsPjS_jj_param_0];
	ld.param.u64 	%rd2, [_Z14calcParityBitsPjS_jj_param_1];
	ld.param.u32 	%r90, [_Z14calcParityBitsPjS_jj_param_2];
	cvta.to.global.u64 	%rd1, %rd3;
	mov.u32 	%r1, %tid.x;
	mov.u32 	%r91, %ctaid.x;
	mov.u32 	%r92, %ntid.x;
	mul.lo.s32 	%r2, %r91, %r92;
	add.s32 	%r3, %r2, %r1;
	setp.ge.u32 	%p1, %r3, %r90;
	@%p1 bra 	$L__BB0_17;
	mul.wide.u32 	%rd4, %r3, 4;
	add.s64 	%rd5, %rd1, %rd4;
	ld.global.u32 	%r4, [%rd5];
	setp.eq.s32 	%p2, %r4, 0;
	mov.b32 	%r206, 0;
	@%p2 bra 	$L__BB0_16;
	add.s32 	%r97, %r4, 1;
	max.u32 	%r98, %r97, 2;
	add.s32 	%r5, %r98, -1;
	add.s32 	%r99, %r98, -2;
	and.b32  	%r6, %r5, 15;
	setp.lt.u32 	%p3, %r99, 15;
	mov.b32 	%r205, 0;
	mov.b32 	%r197, 1;
	@%p3 bra 	$L__BB0_6;
	and.b32  	%r101, %r5, -16;
	neg.s32 	%r191, %r101;
	shl.b32 	%r102, %r90, 1;
	add.s32 	%r189, %r3, %r102;
	shl.b32 	%r9, %r90, 4;
	mad.lo.s32 	%r188, %r90, 3, %r3;
	shl.b32 	%r103, %r90, 2;
	add.s32 	%r187, %r3, %r103;
	mad.lo.s32 	%r186, %r90, 5, %r3;
	mad.lo.s32 	%r185, %r90, 6, %r3;
	mad.lo.s32 	%r184, %r90, 7, %r3;
	shl.b32 	%r104, %r90, 3;
	add.s32 	%r183, %r3, %r104;
	mad.lo.s32 	%r182, %r90, 9, %r3;
	mad.lo.s32 	%r181, %r90, 10, %r3;
	mad.lo.s32 	%r180, %r90, 11, %r3;
	mad.lo.s32 	%r179, %r90, 12, %r3;
	mad.lo.s32 	%r178, %r90, 13, %r3;
	mad.lo.s32 	%r177, %r90, 14, %r3;
	mad.lo.s32 	%r176, %r90, 15, %r3;
	add.s32 	%r175, %r3, %r9;
	add.s32 	%r105, %r1, %r90;
	add.s32 	%r174, %r105, %r2;
	mov.b32 	%r190, 0;
	mov.u32 	%r205, %r190;
$L__BB0_4:
	.pragma "nounroll";
	mul.wide.u32 	%rd6, %r174, 4;
	add.s64 	%rd7, %rd1, %rd6;
	ld.global.u32 	%r106, [%rd7];
	add.s32 	%r107, %r106, %r205;
	mul.wide.u32 	%rd8, %r189, 4;
	add.s64 	%rd9, %rd1, %rd8;
	ld.global.u32 	%r108, [%rd9];
	add.s32 	%r109, %r108, %r107;
	mul.wide.u32 	%rd10, %r188, 4;
	add.s64 	%rd11, %rd1, %rd10;
	ld.global.u32 	%r110, [%rd11];
	add.s32 	%r111, %r110, %r109;
	mul.wide.u32 	%rd12, %r187, 4;
	add.s64 	%rd13, %rd1, %rd12;
	ld.global.u32 	%r112, [%rd13];
	add.s32 	%r113, %r112, %r111;
	mul.wide.u32 	%rd14, %r186, 4;
	add.s64 	%rd15, %rd1, %rd14;
	ld.global.u32 	%r114, [%rd15];
	add.s32 	%r115, %r114, %r113;
	mul.wide.u32 	%rd16, %r185, 4;
	add.s64 	%rd17, %rd1, %rd16;
	ld.global.u32 	%r116, [%rd17];
	add.s32 	%r117, %r116, %r115;
	mul.wide.u32 	%rd18, %r184, 4;
	add.s64 	%rd19, %rd1, %rd18;
	ld.global.u32 	%r118, [%rd19];
	add.s32 	%r119, %r118, %r117;
	mul.wide.u32 	%rd20, %r183, 4;
	add.s64 	%rd21, %rd1, %rd20;
	ld.global.u32 	%r120, [%rd21];
	add.s32 	%r121, %r120, %r119;
	mul.wide.u32 	%rd22, %r182, 4;
	add.s64 	%rd23, %rd1, %rd22;
	ld.global.u32 	%r122, [%rd23];
	add.s32 	%r123, %r122, %r121;
	mul.wide.u32 	%rd24, %r181, 4;
	add.s64 	%rd25, %rd1, %rd24;
	ld.global.u32 	%r124, [%rd25];
	add.s32 	%r125, %r124, %r123;
	mul.wide.u32 	%rd26, %r180, 4;
	add.s64 	%rd27, %rd1, %rd26;
	ld.global.u32 	%r126, [%rd27];
	add.s32 	%r127, %r126, %r125;
	mul.wide.u32 	%rd28, %r179, 4;
	add.s64 	%rd29, %rd1, %rd28;
	ld.global.u32 	%r128, [%rd29];
	add.s32 	%r129, %r128, %r127;
	mul.wide.u32 	%rd30, %r178, 4;
	add.s64 	%rd31, %rd1, %rd30;
	ld.global.u32 	%r130, [%rd31];
	add.s32 	%r131, %r130, %r129;
	mul.wide.u32 	%rd32, %r177, 4;
	add.s64 	%rd33, %rd1, %rd32;
	ld.global.u32 	%r132, [%rd33];
	add.s32 	%r133, %r132, %r131;
	mul.wide.u32 	%rd34, %r176, 4;
	add.s64 	%rd35, %rd1, %rd34;
	ld.global.u32 	%r134, [%rd35];
	add.s32 	%r135, %r134, %r133;
	mul.wide.u32 	%rd36, %r175, 4;
	add.s64 	%rd37, %rd1, %rd36;
	ld.global.u32 	%r136, [%rd37];
	add.s32 	%r205, %r136, %r135;
	add.s32 	%r191, %r191, 16;
	add.s32 	%r190, %r190, 16;
	add.s32 	%r189, %r189, %r9;
	add.s32 	%r188, %r188, %r9;
	add.s32 	%r187, %r187, %r9;
	add.s32 	%r186, %r186, %r9;
	add.s32 	%r185, %r185, %r9;
	add.s32 	%r184, %r184, %r9;
	add.s32 	%r183, %r183, %r9;
	add.s32 	%r182, %r182, %r9;
	add.s32 	%r181, %r181, %r9;
	add.s32 	%r180, %r180, %r9;
	add.s32 	%r179, %r179, %r9;
	add.s32 	%r178, %r178, %r9;
	add.s32 	%r177, %r177, %r9;
	add.s32 	%r176, %r176, %r9;
	add.s32 	%r175, %r175, %r9;
	add.s32 	%r174, %r174, %r9;
	setp.ne.s32 	%p4, %r191, 0;
	@%p4 bra 	$L__BB0_4;
	add.s32 	%r197, %r190, 1;
$L__BB0_6:
	setp.eq.s32 	%p5, %r6, 0;
	@%p5 bra 	$L__BB0_15;
	and.b32  	%r67, %r5, 7;
	setp.lt.u32 	%p6, %r6, 8;
	@%p6 bra 	$L__BB0_9;
	mad.lo.s32 	%r138, %r197, %r90, %r3;
	mul.wide.u32 	%rd38, %r138, 4;
	add.s64 	%rd39, %rd1, %rd38;
	ld.global.u32 	%r139, [%rd39];
	add.s32 	%r140, %r139, %r205;
	add.s32 	%r141, %r138, %r90;
	mul.wide.u32 	%rd40, %r141, 4;
	add.s64 	%rd41, %rd1, %rd40;
	ld.global.u32 	%r142, [%rd41];
	add.s32 	%r143, %r142, %r140;
	add.s32 	%r144, %r141, %r90;
	mul.wide.u32 	%rd42, %r144, 4;
	add.s64 	%rd43, %rd1, %rd42;
	ld.global.u32 	%r145, [%rd43];
	add.s32 	%r146, %r145, %r143;
	add.s32 	%r147, %r144, %r90;
	mul.wide.u32 	%rd44, %r147, 4;
	add.s64 	%rd45, %rd1, %rd44;
	ld.global.u32 	%r148, [%rd45];
	add.s32 	%r149, %r148, %r146;
	add.s32 	%r150, %r147, %r90;
	mul.wide.u32 	%rd46, %r150, 4;
	add.s64 	%rd47, %rd1, %rd46;
	ld.global.u32 	%r151, [%rd47];
	add.s32 	%r152, %r151, %r149;
	add.s32 	%r153, %r150, %r90;
	mul.wide.u32 	%rd48, %r153, 4;
	add.s64 	%rd49, %rd1, %rd48;
	ld.global.u32 	%r154, [%rd49];
	add.s32 	%r155, %r154, %r152;
	add.s32 	%r156, %r153, %r90;
	mul.wide.u32 	%rd50, %r156, 4;
	add.s64 	%rd51, %rd1, %rd50;
	ld.global.u32 	%r157, [%rd51];
	add.s32 	%r158, %r157, %r155;
	add.s32 	%r159, %r156, %r90;
	mul.wide.u32 	%rd52, %r159, 4;
	add.s64 	%rd53, %rd1, %rd52;
	ld.global.u32 	%r160, [%rd53];
	add.s32 	%r205, %r160, %r158;
	add.s32 	%r197, %r197, 8;
$L__BB0_9:
	setp.eq.s32 	%p7, %r67, 0;
	@%p7 bra 	$L__BB0_15;
	and.b32  	%r73, %r5, 3;
	setp.lt.u32 	%p8, %r67, 4;
	@%p8 bra 	$L__BB0_12;
	mad.lo.s32 	%r162, %r197, %r90, %r3;
	mul.wide.u32 	%rd54, %r162, 4;
	add.s64 	%rd55, %rd1, %rd54;
	ld.global.u32 	%r163, [%rd55];
	add.s32 	%r164, %r163, %r205;
	add.s32 	%r165, %r162, %r90;
	mul.wide.u32 	%rd56, %r165, 4;
	add.s64 	%rd57, %rd1, %rd56;
	ld.global.u32 	%r166, [%rd57];
	add.s32 	%r167, %r166, %r164;
	add.s32 	%r168, %r165, %r90;
	mul.wide.u32 	%rd58, %r168, 4;
	add.s64 	%rd59, %rd1, %rd58;
	ld.global.u32 	%r169, [%rd59];
	add.s32 	%r170, %r169, %r167;
	add.s32 	%r171, %r168, %r90;
	mul.wide.u32 	%rd60, %r171, 4;
	add.s64 	%rd61, %rd1, %rd60;
	ld.global.u32 	%r172, [%rd61];
	add.s32 	%r205, %r172, %r170;
	add.s32 	%r197, %r197, 4;
$L__BB0_12:
	setp.eq.s32 	%p9, %r73, 0;
	@%p9 bra 	$L__BB0_15;
	mad.lo.s32 	%r203, %r197, %r90, %r3;
	neg.s32 	%r202, %r73;
$L__BB0_14:
	.pragma "nounroll";
	mul.wide.u32 	%rd62, %r203, 4;
	add.s64 	%rd63, %rd1, %rd62;
	ld.global.u32 	%r173, [%rd63];
	add.s32 	%r205, %r173, %r205;
	add.s32 	%r203, %r203, %r90;
	add.s32 	%r202, %r202, 1;
	setp.ne.s32 	%p10, %r202, 0;
	@%p10 bra 	$L__BB0_14;
$L__BB0_15:
	and.b32  	%r206, %r205, 1;
$L__BB0_16:
	cvta.to.global.u64 	%rd64, %rd2;
	mul.wide.u32 	%rd65, %r3, 4;
	add.s64 	%rd66, %rd64, %rd65;
	st.global.u32 	[%rd66], %r206;
$L__BB0_17:
	ret;

}


// ===== COMPILED SASS (sm_100) =====

	.target	sm_100

	.elftype	@"ET_EXEC"


//--------------------- .note.nv.tkinfo           --------------------------
	.section	.note.nv.tkinfo,"",@"SHT_NOTE"
	.sectionflags	@"SHF_NOTE_NV_TKINFO"
	.tkinfo
        /*0018*/ 	.word	0x00000002
        /*0030*/ 	.string	""
        /*0030*/ 	.string	"ptxas"
        /*0030*/ 	.string	"Cuda compilation tools, release 13.0, V13.0.88"
        /*0030*/ 	.string	"Build cuda_13.0.r13.0/compiler.36424714_0"
        /*0030*/ 	.string	"-arch sm_100 -m 64 "



//--------------------- .note.nv.cuinfo           --------------------------
	.section	.note.nv.cuinfo,"",@"SHT_NOTE"
	.sectionflags	@"SHF_NOTE_NV_CUINFO"
        /*0018*/ 	.short	0x0002
        /*001a*/ 	.short	0x0064
        /*001c*/ 	.short	0x0082
	.zero		2


//--------------------- .nv.info                  --------------------------
	.section	.nv.info,"",@"SHT_CUDA_INFO"
	.align	4


	//----- nvinfo : EIATTR_REGCOUNT
	.align		4
        /*0000*/ 	.byte	0x04, 0x2f
        /*0002*/ 	.short	(.L_1 - .L_0)
	.align		4
.L_0:
        /*0004*/ 	.word	index@(_Z14calcParityBitsPjS_jj)
        /*0008*/ 	.word	0x00000020


	//----- nvinfo : EIATTR_FRAME_SIZE
	.align		4
.L_1:
        /*000c*/ 	.byte	0x04, 0x11
        /*000e*/ 	.short	(.L_3 - .L_2)
	.align		4
.L_2:
        /*0010*/ 	.word	index@(_Z14calcParityBitsPjS_jj)
        /*0014*/ 	.word	0x00000000


	//----- nvinfo : EIATTR_MIN_STACK_SIZE
	.align		4
.L_3:
        /*0018*/ 	.byte	0x04, 0x12
        /*001a*/ 	.short	(.L_5 - .L_4)
	.align		4
.L_4:
        /*001c*/ 	.word	index@(_Z14calcParityBitsPjS_jj)
        /*0020*/ 	.word	0x00000000
.L_5:


//--------------------- .nv.compat                --------------------------
	.section	.nv.compat,"",@"SHT_CUDA_COMPAT_INFO"
	.align	4
        /*0000*/ 	.byte	0x02, 0x09, 0x00, 0x00, 0x02, 0x02, 0x01, 0x00, 0x02, 0x05, 0x05, 0x00, 0x03, 0x07, 0x01, 0x01
        /*0010*/ 	.byte	0x02, 0x03, 0x00, 0x00, 0x02, 0x06, 0x01, 0x00, 0x04, 0x0b, 0x08, 0x00, 0x09, 0x00, 0x00, 0x00
        /*0020*/ 	.byte	0x00, 0x00, 0x00, 0x00


//--------------------- .nv.info._Z14calcParityBitsPjS_jj --------------------------
	.section	.nv.info._Z14calcParityBitsPjS_jj,"",@"SHT_CUDA_INFO"
	.sectionflags	@""
	.align	4


	//----- nvinfo : EIATTR_CUDA_API_VERSION
	.align		4
        /*0000*/ 	.byte	0x04, 0x37
        /*0002*/ 	.short	(.L_7 - .L_6)
.L_6:
        /*0004*/ 	.word	0x00000082


	//----- nvinfo : EIATTR_KPARAM_INFO
	.align		4
.L_7:
        /*0008*/ 	.byte	0x04, 0x17
        /*000a*/ 	.short	(.L_9 - .L_8)
.L_8:
        /*000c*/ 	.word	0x00000000
        /*0010*/ 	.short	0x0003
        /*0012*/ 	.short	0x0014
        /*0014*/ 	.byte	0x00, 0xf0, 0x11, 0x00


	//----- nvinfo : EIATTR_KPARAM_INFO
	.align		4
.L_9:
        /*0018*/ 	.byte	0x04, 0x17
        /*001a*/ 	.short	(.L_11 - .L_10)
.L_10:
        /*001c*/ 	.word	0x00000000
        /*0020*/ 	.short	0x0002
        /*0022*/ 	.short	0x0010
        /*0024*/ 	.byte	0x00, 0xf0, 0x11, 0x00


	//----- nvinfo : EIATTR_KPARAM_INFO
	.align		4
.L_11:
        /*0028*/ 	.byte	0x04, 0x17
        /*002a*/ 	.short	(.L_13 - .L_12)
.L_12:
        /*002c*/ 	.word	0x00000000
        /*0030*/ 	.short	0x0001
        /*0032*/ 	.short	0x0008
        /*0034*/ 	.byte	0x00, 0xf5, 0x21, 0x00


	//----- nvinfo : EIATTR_KPARAM_INFO
	.align		4
.L_13:
        /*0038*/ 	.byte	0x04, 0x17
        /*003a*/ 	.short	(.L_15 - .L_14)
.L_14:
        /*003c*/ 	.word	0x00000000
        /*0040*/ 	.short	0x0000
        /*0042*/ 	.short	0x0000
        /*0044*/ 	.byte	0x00, 0xf5, 0x21, 0x00


	//----- nvinfo : EIATTR_SPARSE_MMA_MASK
	.align		4
.L_15:
        /*0048*/ 	.byte	0x03, 0x50
        /*004a*/ 	.short	0x0000


	//----- nvinfo : EIATTR_MAXREG_COUNT
	.align		4
        /*004c*/ 	.byte	0x03, 0x1b
        /*004e*/ 	.short	0x00ff


	//----- nvinfo : EIATTR_MERCURY_ISA_VERSION
	.align		4
        /*0050*/ 	.byte	0x03, 0x5f
        /*0052*/ 	.short	0x0101


	//----- nvinfo : EIATTR_VRC_CTA_INIT_COUNT
	.align		4
        /*0054*/ 	.byte	0x02, 0x4a
	.zero		1
	.zero		1


	//----- nvinfo : EIATTR_EXIT_INSTR_OFFSETS
	.align		4
        /*0058*/ 	.byte	0x04, 0x1c
        /*005a*/ 	.short	(.L_17 - .L_16)


	//   ....[0]....
.L_16:
        /*005c*/ 	.word	0x00000080


	//   ....[1]....
        /*0060*/ 	.word	0x00000bb0


	//----- nvinfo : EIATTR_CRS_STACK_SIZE
	.align		4
.L_17:
        /*0064*/ 	.byte	0x04, 0x1e
        /*0066*/ 	.short	(.L_19 - .L_18)
.L_18:
        /*0068*/ 	.word	0x00000000


	//----- nvinfo : EIATTR_CBANK_PARAM_SIZE
	.align		4
.L_19:
        /*006c*/ 	.byte	0x03, 0x19
        /*006e*/ 	.short	0x0018


	//----- nvinfo : EIATTR_PARAM_CBANK
	.align		4
        /*0070*/ 	.byte	0x04, 0x0a
        /*0072*/ 	.short	(.L_21 - .L_20)
	.align		4
.L_20:
        /*0074*/ 	.word	index@(.nv.constant0._Z14calcParityBitsPjS_jj)
        /*0078*/ 	.short	0x0380
        /*007a*/ 	.short	0x0018


	//----- nvinfo : EIATTR_SW_WAR
	.align		4
.L_21:
        /*007c*/ 	.byte	0x04, 0x36
        /*007e*/ 	.short	(.L_23 - .L_22)
.L_22:
        /*0080*/ 	.word	0x00000008
.L_23:


//--------------------- .nv.callgraph             --------------------------
	.section	.nv.callgraph,"",@"SHT_CUDA_CALLGRAPH"
	.align	4
	.sectionentsize	8
	.align		4
        /*0000*/ 	.word	0x00000000
	.align		4
        /*0004*/ 	.word	0xffffffff
	.align		4
        /*0008*/ 	.word	0x00000000
	.align		4
        /*000c*/ 	.word	0xfffffffe
	.align		4
        /*0010*/ 	.word	0x00000000
	.align		4
        /*0014*/ 	.word	0xfffffffd
	.align		4
        /*0018*/ 	.word	0x00000000
	.align		4
        /*001c*/ 	.word	0xfffffffc


//--------------------- .text._Z14calcParityBitsPjS_jj --------------------------
	.section	.text._Z14calcParityBitsPjS_jj,"ax",@progbits
	.align	128
        .global         _Z14calcParityBitsPjS_jj
        .type           _Z14calcParityBitsPjS_jj,@function
        .size           _Z14calcParityBitsPjS_jj,(.L_x_14 - _Z14calcParityBitsPjS_jj)
        .other          _Z14calcParityBitsPjS_jj,@"STO_CUDA_ENTRY STV_DEFAULT"
_Z14calcParityBitsPjS_jj:
.text._Z14calcParityBitsPjS_jj:
[----:B------:R-:W-:Y:S01]  /*0000*/  LDC R1, c[0x0][0x37c] ;  /* 0x0000df00ff017b82 */ /* 0x000fe20000000800 */
[----:B------:R-:W0:Y:S07]  /*0010*/  S2R R9, SR_TID.X ;  /* 0x0000000000097919 */ /* 0x000e2e0000002100 */
[----:B------:R-:W1:Y:S01]  /*0020*/  S2UR UR4, SR_CTAID.X ;  /* 0x00000000000479c3 */ /* 0x000e620000002500 */
[----:B------:R-:W1:Y:S07]  /*0030*/  LDCU UR5, c[0x0][0x360] ;  /* 0x00006c00ff0577ac */ /* 0x000e6e0008000800 */
[----:B------:R-:W2:Y:S01]  /*0040*/  LDC R0, c[0x0][0x390] ;  /* 0x0000e400ff007b82 */ /* 0x000ea20000000800 */
[----:B-1----:R-:W-:-:S06]  /*0050*/  UIMAD UR4, UR4, UR5, URZ ;  /* 0x00000005040472a4 */ /* 0x002fcc000f8e02ff */
[----:B0-----:R-:W-:-:S04]  /*0060*/  IADD3 R3, PT, PT, R9, UR4, RZ ;  /* 0x0000000409037c10 */ /* 0x001fc8000fffe0ff */
[----:B--2---:R-:W-:-:S13]  /*0070*/  ISETP.GE.U32.AND P0, PT, R3, R0, PT ;  /* 0x000000000300720c */ /* 0x004fda0003f06070 */
[----:B------:R-:W-:Y:S05]  /*0080*/  @P0 EXIT ;  /* 0x000000000000094d */ /* 0x000fea0003800000 */
[----:B------:R-:W0:Y:S01]  /*0090*/  LDC.64 R18, c[0x0][0x380] ;  /* 0x0000e000ff127b82 */ /* 0x000e220000000a00 */
[----:B------:R-:W1:Y:S01]  /*00a0*/  LDCU.64 UR6, c[0x0][0x358] ;  /* 0x00006b00ff0677ac */ /* 0x000e620008000a00 */
[----:B0-----:R-:W-:-:S06]  /*00b0*/  IMAD.WIDE.U32 R4, R3, 0x4, R18 ;  /* 0x0000000403047825 */ /* 0x001fcc00078e0012 */
[----:B-1----:R-:W2:Y:S01]  /*00c0*/  LDG.E R4, desc[UR6][R4.64] ;  /* 0x0000000604047981 */ /* 0x002ea2000c1e1900 */
[----:B------:R-:W-:Y:S01]  /*00d0*/  BSSY.RECONVERGENT B0, `(.L_x_0) ;  /* 0x00000aa000007945 */ /* 0x000fe20003800200 */
[----:B------:R-:W-:Y:S01]  /*00e0*/  IMAD.MOV.U32 R7, RZ, RZ, RZ ;  /* 0x000000ffff077224 */ /* 0x000fe200078e00ff */
[----:B--2---:R-:W-:-:S13]  /*00f0*/  ISETP.NE.AND P0, PT, R4, RZ, PT ;  /* 0x000000ff0400720c */ /* 0x004fda0003f05270 */
[----:B------:R-:W-:Y:S05]  /*0100*/  @!P0 BRA `(.L_x_1) ;  /* 0x0000000800988947 */ /* 0x000fea0003800000 */
[----:B------:R-:W-:Y:S01]  /*0110*/  HFMA2 R5, -RZ, RZ, 0, 5.9604644775390625e-08 ;  /* 0x00000001ff057431 */ /* 0x000fe200000001ff */
[----:B------:R-:W-:Y:S01]  /*0120*/  BSSY.RECONVERGENT B1, `(.L_x_2) ;  /* 0x000005c000017945 */ /* 0x000fe20003800200 */
[----:B------:R-:W-:Y:S01]  /*0130*/  IMAD.MOV.U32 R28, RZ, RZ, RZ ;  /* 0x000000ffff1c7224 */ /* 0x000fe200078e00ff */
[----:B------:R-:W-:Y:S02]  /*0140*/  MOV R6, 0x1 ;  /* 0x0000000100067802 */ /* 0x000fe40000000f00 */
[----:B------:R-:W-:-:S05]  /*0150*/  VIADDMNMX.U32 R2, R4, R5, 0x2, !PT ;  /* 0x0000000204027446 */ /* 0x000fca0007800005 */
[C---:B------:R-:W-:Y:S01]  /*0160*/  VIADD R4, R2.reuse, 0xfffffffe ;  /* 0xfffffffe02047836 */ /* 0x040fe20000000000 */
[----:B------:R-:W-:-:S04]  /*0170*/  IADD3 R2, PT, PT, R2, -0x1, RZ ;  /* 0xffffffff02027810 */ /* 0x000fc80007ffe0ff */
[----:B------:R-:W-:Y:S02]  /*0180*/  ISETP.GE.U32.AND P0, PT, R4, 0xf, PT ;  /* 0x0000000f0400780c */ /* 0x000fe40003f06070 */
[----:B------:R-:W-:-:S11]  /*0190*/  LOP3.LUT R5, R2, 0xf, RZ, 0xc0, !PT ;  /* 0x0000000f02057812 */ /* 0x000fd600078ec0ff */
[----:B------:R-:W-:Y:S05]  /*01a0*/  @!P0 BRA `(.L_x_3) ;  /* 0x00000004004c8947 */ /* 0x000fea0003800000 */
[----:B------:R-:W-:Y:S01]  /*01b0*/  LOP3.LUT R4, R2, 0xfffffff0, RZ, 0xc0, !PT ;  /* 0xfffffff002047812 */ /* 0x000fe200078ec0ff */
[----:B------:R-:W-:Y:S01]  /*01c0*/  BSSY.RECONVERGENT B2, `(.L_x_4) ;  /* 0x0000050000027945 */ /* 0x000fe20003800200 */
[C---:B------:R-:W-:Y:S01]  /*01d0*/  IADD3 R24, PT, PT, R0.reuse, UR4, R9 ;  /* 0x0000000400187c10 */ /* 0x040fe2000fffe009 */
[C-C-:B------:R-:W-:Y:S01]  /*01e0*/  IMAD R26, R0.reuse, 0x2, R3.reuse ;  /* 0x00000002001a7824 */ /* 0x140fe200078e0203 */
[CC--:B------:R-:W-:Y:S01]  /*01f0*/  LEA R9, R0.reuse, R3.reuse, 0x2 ;  /* 0x0000000300097211 */ /* 0x0c0fe200078e10ff */
[C-C-:B------:R-:W-:Y:S01]  /*0200*/  IMAD R7, R0.reuse, 0x3, R3.reuse ;  /* 0x0000000300077824 */ /* 0x140fe200078e0203 */
[C---:B------:R-:W-:Y:S01]  /*0210*/  LEA R17, R0.reuse, R3, 0x3 ;  /* 0x0000000300117211 */ /* 0x040fe200078e18ff */
[C-C-:B------:R-:W-:Y:S01]  /*0220*/  IMAD R11, R0.reuse, 0x5, R3.reuse ;  /* 0x00000005000b7824 */ /* 0x140fe200078e0203 */
[----:B------:R-:W-:Y:S01]  /*0230*/  MOV R6, RZ ;  /* 0x000000ff00067202 */ /* 0x000fe20000000f00 */
[--C-:B------:R-:W-:Y:S01]  /*0240*/  IMAD R13, R0, 0x6, R3.reuse ;  /* 0x00000006000d7824 */ /* 0x100fe200078e0203 */
[----:B------:R-:W-:Y:S01]  /*0250*/  IADD3 R4, PT, PT, -R4, RZ, RZ ;  /* 0x000000ff04047210 */ /* 0x000fe20007ffe1ff */
[----:B------:R-:W-:-:S02]  /*0260*/  IMAD R15, R0, 0x7, R3 ;  /* 0x00000007000f7824 */ /* 0x000fc400078e0203 */
[C-C-:B------:R-:W-:Y:S02]  /*0270*/  IMAD R25, R0.reuse, 0x9, R3.reuse ;  /* 0x0000000900197824 */ /* 0x140fe400078e0203 */
[C-C-:B------:R-:W-:Y:S02]  /*0280*/  IMAD R27, R0.reuse, 0xa, R3.reuse ;  /* 0x0000000a001b7824 */ /* 0x140fe400078e0203 */
[C-C-:B------:R-:W-:Y:S02]  /*0290*/  IMAD R29, R0.reuse, 0xb, R3.reuse ;  /* 0x0000000b001d7824 */ /* 0x140fe400078e0203 */
[C-C-:B------:R-:W-:Y:S02]  /*02a0*/  IMAD R8, R0.reuse, 0xc, R3.reuse ;  /* 0x0000000c00087824 */ /* 0x140fe400078e0203 */
[C-C-:B------:R-:W-:Y:S02]  /*02b0*/  IMAD R10, R0.reuse, 0xd, R3.reuse ;  /* 0x0000000d000a7824 */ /* 0x140fe400078e0203 */
[----:B------:R-:W-:-:S02]  /*02c0*/  IMAD R12, R0, 0xe, R3 ;  /* 0x0000000e000c7824 */ /* 0x000fc400078e0203 */
[C-C-:B------:R-:W-:Y:S02]  /*02d0*/  IMAD R14, R0.reuse, 0xf, R3.reuse ;  /* 0x0000000f000e7824 */ /* 0x140fe400078e0203 */
[----:B------:R-:W-:Y:S02]  /*02e0*/  IMAD R16, R0, 0x10, R3 ;  /* 0x0000001000107824 */ /* 0x000fe400078e0203 */
[----:B------:R-:W-:-:S07]  /*02f0*/  IMAD.MOV.U32 R28, RZ, RZ, RZ ;  /* 0x000000ffff1c7224 */ /* 0x000fce00078e00ff */
.L_x_5:
[----:B------:R-:W-:-:S04]  /*0300*/  IMAD.WIDE.U32 R22, R24, 0x4, R18 ;  /* 0x0000000418167825 */ /* 0x000fc800078e0012 */
[----:B------:R-:W-:Y:S02]  /*0310*/  IMAD.WIDE.U32 R20, R26, 0x4, R18 ;  /* 0x000000041a147825 */ /* 0x000fe400078e0012 */
[----:B------:R-:W2:Y:S04]  /*0320*/  LDG.E R23, desc[UR6][R22.64] ;  /* 0x0000000616177981 */ /* 0x000ea8000c1e1900 */
[----:B------:R-:W2:Y:S02]  /*0330*/  LDG.E R20, desc[UR6][R20.64] ;  /* 0x0000000614147981 */ /* 0x000ea4000c1e1900 */
[----:B--2---:R-:W-:Y:S01]  /*0340*/  IADD3 R28, PT, PT, R20, R23, R28 ;  /* 0x00000017141c7210 */ /* 0x004fe20007ffe01c */
        /* <DEDUP_REMOVED lines=15> */
[----:B------:R-:W-:-:S05]  /*0440*/  IMAD.WIDE.U32 R20, R25, 0x4, R18 ;  /* 0x0000000419147825 */ /* 0x000fca00078e0012 */
[----:B------:R0:W2:Y:S02]  /*0450*/  LDG.E R23, desc[UR6][R20.64] ;  /* 0x0000000614177981 */ /* 0x0000a4000c1e1900 */
[----:B0-----:R-:W-:-:S06]  /*0460*/  IMAD.WIDE.U32 R20, R27, 0x4, R18 ;  /* 0x000000041b147825 */ /* 0x001fcc00078e0012 */
        /* <DEDUP_REMOVED lines=10> */
[----:B------:R-:W2:Y:S01]  /*0510*/  LDG.E R20, desc[UR6][R20.64] ;  /* 0x0000000614147981 */ /* 0x000ea2000c1e1900 */
[----:B------:R-:W-:-:S04]  /*0520*/  IADD3 R4, PT, PT, R4, 0x10, RZ ;  /* 0x0000001004047810 */ /* 0x000fc80007ffe0ff */
[----:B------:R-:W-:Y:S02]  /*0530*/  ISETP.NE.AND P0, PT, R4, RZ, PT ;  /* 0x000000ff0400720c */ /* 0x000fe40003f05270 */
[----:B--2---:R-:W-:Y:S01]  /*0540*/  IADD3 R28, PT, PT, R20, R23, R28 ;  /* 0x00000017141c7210 */ /* 0x004fe20007ffe01c */
[----:B------:R-:W-:-:S04]  /*0550*/  IMAD.WIDE.U32 R20, R14, 0x4, R18 ;  /* 0x000000040e147825 */ /* 0x000fc800078e0012 */
[----:B------:R-:W-:Y:S02]  /*0560*/  IMAD.WIDE.U32 R22, R16, 0x4, R18 ;  /* 0x0000000410167825 */ /* 0x000fe400078e0012 */
[----:B------:R-:W2:Y:S04]  /*0570*/  LDG.E R21, desc[UR6][R20.64] ;  /* 0x0000000614157981 */ /* 0x000ea8000c1e1900 */
[----:B------:R-:W2:Y:S01]  /*0580*/  LDG.E R22, desc[UR6][R22.64] ;  /* 0x0000000616167981 */ /* 0x000ea2000c1e1900 */
[----:B------:R-:W-:Y:S01]  /*0590*/  IADD3 R6, PT, PT, R6, 0x10, RZ ;  /* 0x0000001006067810 */ /* 0x000fe20007ffe0ff */
[C---:B------:R-:W-:Y:S01]  /*05a0*/  IMAD R26, R0.reuse, 0x10, R26 ;  /* 0x00000010001a7824 */ /* 0x040fe200078e021a */
[C---:B------:R-:W-:Y:S01]  /*05b0*/  LEA R7, R0.reuse, R7, 0x4 ;  /* 0x0000000700077211 */ /* 0x040fe200078e20ff */
        /* <DEDUP_REMOVED lines=9> */
[----:B------:R-:W-:-:S02]  /*0650*/  LEA R27, R0, R27, 0x4 ;  /* 0x0000001b001b7211 */ /* 0x000fc400078e20ff */
[C---:B------:R-:W-:Y:S02]  /*0660*/  LEA R8, R0.reuse, R8, 0x4 ;  /* 0x0000000800087211 */ /* 0x040fe400078e20ff */
[C---:B------:R-:W-:Y:S02]  /*0670*/  LEA R10, R0.reuse, R10, 0x4 ;  /* 0x0000000a000a7211 */ /* 0x040fe400078e20ff */
[C---:B------:R-:W-:Y:S02]  /*0680*/  LEA R14, R0.reuse, R14, 0x4 ;  /* 0x0000000e000e7211 */ /* 0x040fe400078e20ff */
[----:B------:R-:W-:Y:S02]  /*0690*/  LEA R16, R0, R16, 0x4 ;  /* 0x0000001000107211 */ /* 0x000fe400078e20ff */
[----:B--2---:R-:W-:Y:S01]  /*06a0*/  IADD3 R28, PT, PT, R22, R21, R28 ;  /* 0x00000015161c7210 */ /* 0x004fe20007ffe01c */
[----:B------:R-:W-:Y:S06]  /*06b0*/  @P0 BRA `(.L_x_5) ;  /* 0xfffffffc00100947 */ /* 0x000fec000383ffff */
[----:B------:R-:W-:Y:S05]  /*06c0*/  BSYNC.RECONVERGENT B2 ;  /* 0x0000000000027941 */ /* 0x000fea0003800200 */
.L_x_4:
[----:B------:R-:W-:-:S07]  /*06d0*/  IADD3 R6, PT, PT, R6, 0x1, RZ ;  /* 0x0000000106067810 */ /* 0x000fce0007ffe0ff */
.L_x_3:
[----:B------:R-:W-:Y:S05]  /*06e0*/  BSYNC.RECONVERGENT B1 ;  /* 0x0000000000017941 */ /* 0x000fea0003800200 */
.L_x_2:
[----:B------:R-:W-:Y:S01]  /*06f0*/  ISETP.NE.AND P0, PT, R5, RZ, PT ;  /* 0x000000ff0500720c */ /* 0x000fe20003f05270 */
[----:B------:R-:W-:-:S12]  /*0700*/  BSSY.RECONVERGENT B1, `(.L_x_6) ;  /* 0x0000045000017945 */ /* 0x000fd80003800200 */
[----:B------:R-:W-:Y:S05]  /*0710*/  @!P0 BRA `(.L_x_7) ;  /* 0x00000004000c8947 */ /* 0x000fea0003800000 */
[----:B------:R-:W-:Y:S01]  /*0720*/  ISETP.GE.U32.AND P0, PT, R5, 0x8, PT ;  /* 0x000000080500780c */ /* 0x000fe20003f06070 */
[----:B------:R-:W-:Y:S01]  /*0730*/  BSSY.RECONVERGENT B2, `(.L_x_8) ;  /* 0x0000021000027945 */ /* 0x000fe20003800200 */
[----:B------:R-:W-:-:S04]  /*0740*/  LOP3.LUT R22, R2, 0x7, RZ, 0xc0, !PT ;  /* 0x0000000702167812 */ /* 0x000fc800078ec0ff */
[----:B------:R-:W-:-:S07]  /*0750*/  ISETP.NE.AND P1, PT, R22, RZ, PT ;  /* 0x000000ff1600720c */ /* 0x000fce0003f25270 */
[----:B------:R-:W-:Y:S06]  /*0760*/  @!P0 BRA `(.L_x_9) ;  /* 0x0000000000748947 */ /* 0x000fec0003800000 */
[----:B------:R-:W-:-:S05]  /*0770*/  IMAD R15, R6, R0, R3 ;  /* 0x00000000060f7224 */ /* 0x000fca00078e0203 */
[C---:B------:R-:W-:Y:S01]  /*0780*/  IADD3 R21, PT, PT, R15.reuse, R0, RZ ;  /* 0x000000000f157210 */ /* 0x040fe20007ffe0ff */
[----:B------:R-:W-:-:S04]  /*0790*/  IMAD.WIDE.U32 R14, R15, 0x4, R18 ;  /* 0x000000040f0e7825 */ /* 0x000fc800078e0012 */
[C---:B------:R-:W-:Y:S01]  /*07a0*/  IMAD.IADD R11, R21.reuse, 0x1, R0 ;  /* 0x00000001150b7824 */ /* 0x040fe200078e0200 */
[----:B------:R0:W2:Y:S01]  /*07b0*/  LDG.E R7, desc[UR6][R14.64] ;  /* 0x000000060e077981 */ /* 0x0000a2000c1e1900 */
[----:B------:R-:W-:-:S03]  /*07c0*/  IMAD.WIDE.U32 R20, R21, 0x4, R18 ;  /* 0x0000000415147825 */ /* 0x000fc600078e0012 */
[----:B------:R-:W-:-:S03]  /*07d0*/  IADD3 R13, PT, PT, R11, R0, RZ ;  /* 0x000000000b0d7210 */ /* 0x000fc60007ffe0ff */
[----:B------:R-:W2:Y:S01]  /*07e0*/  LDG.E R20, desc[UR6][R20.64] ;  /* 0x0000000614147981 */ /* 0x000ea2000c1e1900 */
[----:B------:R-:W-:-:S05]  /*07f0*/  IADD3 R9, PT, PT, R13, R0, RZ ;  /* 0x000000000d097210 */ /* 0x000fca0007ffe0ff */
[----:B------:R-:W-:Y:S02]  /*0800*/  IMAD.IADD R5, R9, 0x1, R0 ;  /* 0x0000000109057824 */ /* 0x000fe400078e0200 */
[----:B------:R-:W-:-:S03]  /*0810*/  IMAD.WIDE.U32 R10, R11, 0x4, R18 ;  /* 0x000000040b0a7825 */ /* 0x000fc600078e0012 */
[-C--:B------:R-:W-:Y:S01]  /*0820*/  IADD3 R17, PT, PT, R5, R0.reuse, RZ ;  /* 0x0000000005117210 */ /* 0x080fe20007ffe0ff */
[--C-:B------:R-:W-:Y:S02]  /*0830*/  IMAD.WIDE.U32 R12, R13, 0x4, R18.reuse ;  /* 0x000000040d0c7825 */ /* 0x100fe400078e0012 */
[----:B------:R-:W3:Y:S01]  /*0840*/  LDG.E R10, desc[UR6][R10.64] ;  /* 0x000000060a0a7981 */ /* 0x000ee2000c1e1900 */
[----:B------:R-:W-:Y:S01]  /*0850*/  IADD3 R23, PT, PT, R17, R0, RZ ;  /* 0x0000000011177210 */ /* 0x000fe20007ffe0ff */
[--C-:B------:R-:W-:Y:S02]  /*0860*/  IMAD.WIDE.U32 R8, R9, 0x4, R18.reuse ;  /* 0x0000000409087825 */ /* 0x100fe400078e0012 */
[----:B------:R-:W3:Y:S02]  /*0870*/  LDG.E R12, desc[UR6][R12.64] ;  /* 0x000000060c0c7981 */ /* 0x000ee4000c1e1900 */
[--C-:B------:R-:W-:Y:S02]  /*0880*/  IMAD.WIDE.U32 R4, R5, 0x4, R18.reuse ;  /* 0x0000000405047825 */ /* 0x100fe400078e0012 */
[----:B------:R-:W4:Y:S02]  /*0890*/  LDG.E R8, desc[UR6][R8.64] ;  /* 0x0000000608087981 */ /* 0x000f24000c1e1900 */
[----:B0-----:R-:W-:-:S02]  /*08a0*/  IMAD.WIDE.U32 R14, R17, 0x4, R18 ;  /* 0x00000004110e7825 */ /* 0x001fc400078e0012 */
[----:B------:R-:W4:Y:S02]  /*08b0*/  LDG.E R4, desc[UR6][R4.64] ;  /* 0x0000000604047981 */ /* 0x000f24000c1e1900 */
[----:B------:R-:W-:Y:S02]  /*08c0*/  IMAD.WIDE.U32 R16, R23, 0x4, R18 ;  /* 0x0000000417107825 */ /* 0x000fe400078e0012 */
[----:B------:R-:W5:Y:S04]  /*08d0*/  LDG.E R14, desc[UR6][R14.64] ;  /* 0x000000060e0e7981 */ /* 0x000f68000c1e1900 */
[----:B------:R-:W5:Y:S01]  /*08e0*/  LDG.E R16, desc[UR6][R16.64] ;  /* 0x0000000610107981 */ /* 0x000f62000c1e1900 */
[----:B------:R-:W-:Y:S01]  /*08f0*/  VIADD R6, R6, 0x8 ;  /* 0x0000000806067836 */ /* 0x000fe20000000000 */
[----:B--2---:R-:W-:-:S04]  /*0900*/  IADD3 R7, PT, PT, R20, R7, R28 ;  /* 0x0000000714077210 */ /* 0x004fc80007ffe01c */
[----:B---3--:R-:W-:-:S04]  /*0910*/  IADD3 R7, PT, PT, R12, R10, R7 ;  /* 0x0000000a0c077210 */ /* 0x008fc80007ffe007 */
[----:B----4-:R-:W-:-:S04]  /*0920*/  IADD3 R7, PT, PT, R4, R8, R7 ;  /* 0x0000000804077210 */ /* 0x010fc80007ffe007 */
[----:B-----5:R-:W-:-:S07]  /*0930*/  IADD3 R28, PT, PT, R16, R14, R7 ;  /* 0x0000000e101c7210 */ /* 0x020fce0007ffe007 */
.L_x_9:
[----:B------:R-:W-:Y:S05]  /*0940*/  BSYNC.RECONVERGENT B2 ;  /* 0x0000000000027941 */ /* 0x000fea0003800200 */
.L_x_8:
        /* <DEDUP_REMOVED lines=8> */
[----:B------:R-:W-:-:S03]  /*09d0*/  IMAD.WIDE.U32 R4, R5, 0x4, R18 ;  /* 0x0000000405047825 */ /* 0x000fc600078e0012 */
[C---:B------:R-:W-:Y:S01]  /*09e0*/  IADD3 R11, PT, PT, R9.reuse, R0, RZ ;  /* 0x00000000090b7210 */ /* 0x040fe20007ffe0ff */
[----:B------:R-:W-:Y:S02]  /*09f0*/  IMAD.WIDE.U32 R8, R9, 0x4, R18 ;  /* 0x0000000409087825 */ /* 0x000fe400078e0012 */
[----:B------:R-:W2:Y:S02]  /*0a00*/  LDG.E R5, desc[UR6][R4.64] ;  /* 0x0000000604057981 */ /* 0x000ea4000c1e1900 */
[C---:B------:R-:W-:Y:S02]  /*0a10*/  IMAD.IADD R13, R11.reuse, 0x1, R0 ;  /* 0x000000010b0d7824 */ /* 0x040fe400078e0200 */
[--C-:B------:R-:W-:Y:S01]  /*0a20*/  IMAD.WIDE.U32 R10, R11, 0x4, R18.reuse ;  /* 0x000000040b0a7825 */ /* 0x100fe200078e0012 */
[----:B------:R-:W2:Y:S03]  /*0a30*/  LDG.E R8, desc[UR6][R8.64] ;  /* 0x0000000608087981 */ /* 0x000ea6000c1e1900 */
[----:B------:R-:W-:-:S02]  /*0a40*/  IMAD.WIDE.U32 R12, R13, 0x4, R18 ;  /* 0x000000040d0c7825 */ /* 0x000fc400078e0012 */
[----:B------:R-:W3:Y:S04]  /*0a50*/  LDG.E R11, desc[UR6][R10.64] ;  /* 0x000000060a0b7981 */ /* 0x000ee8000c1e1900 */
[----:B------:R-:W3:Y:S01]  /*0a60*/  LDG.E R12, desc[UR6][R12.64] ;  /* 0x000000060c0c7981 */ /* 0x000ee2000c1e1900 */
[----:B------:R-:W-:Y:S02]  /*0a70*/  IADD3 R6, PT, PT, R6, 0x4, RZ ;  /* 0x0000000406067810 */ /* 0x000fe40007ffe0ff */
[----:B--2---:R-:W-:-:S04]  /*0a80*/  IADD3 R28, PT, PT, R8, R5, R28 ;  /* 0x00000005081c7210 */ /* 0x004fc80007ffe01c */
[----:B---3--:R-:W-:-:S07]  /*0a90*/  IADD3 R28, PT, PT, R12, R11, R28 ;  /* 0x0000000b0c1c7210 */ /* 0x008fce0007ffe01c */
.L_x_11:
[----:B------:R-:W-:Y:S05]  /*0aa0*/  BSYNC.RECONVERGENT B2 ;  /* 0x0000000000027941 */ /* 0x000fea0003800200 */
.L_x_10:
[----:B------:R-:W-:Y:S05]  /*0ab0*/  @!P1 BRA `(.L_x_7) ;  /* 0x0000000000249947 */ /* 0x000fea0003800000 */
[----:B------:R-:W-:Y:S01]  /*0ac0*/  IMAD R7, R6, R0, R3 ;  /* 0x0000000006077224 */ /* 0x000fe200078e0203 */
[----:B------:R-:W-:-:S07]  /*0ad0*/  IADD3 R2, PT, PT, -R2, RZ, RZ ;  /* 0x000000ff02027210 */ /* 0x000fce0007ffe1ff */
.L_x_12:
[----:B------:R-:W-:-:S06]  /*0ae0*/  IMAD.WIDE.U32 R4, R7, 0x4, R18 ;  /* 0x0000000407047825 */ /* 0x000fcc00078e0012 */
[----:B------:R-:W2:Y:S01]  /*0af0*/  LDG.E R5, desc[UR6][R4.64] ;  /* 0x0000000604057981 */ /* 0x000ea2000c1e1900 */
[----:B------:R-:W-:Y:S01]  /*0b00*/  VIADD R2, R2, 0x1 ;  /* 0x0000000102027836 */ /* 0x000fe20000000000 */
[----:B------:R-:W-:-:S04]  /*0b10*/  IADD3 R7, PT, PT, R7, R0, RZ ;  /* 0x0000000007077210 */ /* 0x000fc80007ffe0ff */
[----:B------:R-:W-:Y:S02]  /*0b20*/  ISETP.NE.AND P0, PT, R2, RZ, PT ;  /* 0x000000ff0200720c */ /* 0x000fe40003f05270 */
[----:B--2---:R-:W-:-:S11]  /*0b30*/  IADD3 R28, PT, PT, R5, R28, RZ ;  /* 0x0000001c051c7210 */ /* 0x004fd60007ffe0ff */
[----:B------:R-:W-:Y:S05]  /*0b40*/  @P0 BRA `(.L_x_12) ;  /* 0xfffffffc00e40947 */ /* 0x000fea000383ffff */
.L_x_7:
[----:B------:R-:W-:Y:S05]  /*0b50*/  BSYNC.RECONVERGENT B1 ;  /* 0x0000000000017941 */ /* 0x000fea0003800200 */
.L_x_6:
[----:B------:R-:W-:-:S07]  /*0b60*/  LOP3.LUT R7, R28, 0x1, RZ, 0xc0, !PT ;  /* 0x000000011c077812 */ /* 0x000fce00078ec0ff */
.L_x_1:
[----:B------:R-:W-:Y:S05]  /*0b70*/  BSYNC.RECONVERGENT B0 ;  /* 0x0000000000007941 */ /* 0x000fea0003800200 */
.L_x_0:
[----:B------:R-:W0:Y:S02]  /*0b80*/  LDC.64 R4, c[0x0][0x388] ;  /* 0x0000e200ff047b82 */ /* 0x000e240000000a00 */
[----:B0-----:R-:W-:-:S05]  /*0b90*/  IMAD.WIDE.U32 R2, R3, 0x4, R4 ;  /* 0x0000000403027825 */ /* 0x001fca00078e0004 */
[----:B------:R-:W-:Y:S01]  /*0ba0*/  STG.E desc[UR6][R2.64], R7 ;  /* 0x0000000702007986 */ /* 0x000fe2000c101906 */
[----:B------:R-:W-:Y:S05]  /*0bb0*/  EXIT ;  /* 0x000000000000794d */ /* 0x000fea0003800000 */
.L_x_13:
[----:B------:R-:W-:-:S00]  /*0bc0*/  BRA `(.L_x_13) ;  /* 0xfffffffc00fc7947 */ /* 0x000fc0000383ffff */
[----:B------:R-:W-:-:S00]  /*0bd0*/  NOP ;  /* 0x0000000000007918 */ /* 0x000fc00000000000 */
        /* <DEDUP_REMOVED lines=10> */
.L_x_14:


//--------------------- .nv.shared.reserved.0     --------------------------
	.section	.nv.shared.reserved.0,"aw",@nobits
	.weak		__nv_reservedSMEM_offset_0_alias
	.size		__nv_reservedSMEM_offset_0_alias, 0, 64
	.other		__nv_reservedSMEM_offset_0_alias,@"STO_CUDA_RESERVED_SHARED STV_DEFAULT"
__nv_reservedSMEM_offset_0_alias:
	.zero		0
	.zero		64


//--------------------- .nv.constant0._Z14calcParityBitsPjS_jj --------------------------
	.section	.nv.constant0._Z14calcParityBitsPjS_jj,"a",@progbits
	.sectionflags	@""
	.align	4
.nv.constant0._Z14calcParityBitsPjS_jj:
	.zero		920


//--------------------- SYMBOLS --------------------------

	.type		.nv.reservedSmem.offset0,@object
	.size		.nv.reservedSmem.offset0,0x4
